//
// Generated by NVIDIA NVVM Compiler
//
// Compiler Build ID: CL-36424714
// Cuda compilation tools, release 13.0, V13.0.88
// Based on NVVM 20.0.0
//

.version 9.0
.target sm_100
.address_size 64

	// .globl	_Z16MatrixMulDynamicPfS_S_i
.extern .shared .align 16 .b8 Mds_Nds[];

.visible .entry _Z16MatrixMulDynamicPfS_S_i(
	.param .u64 .ptr .align 1 _Z16MatrixMulDynamicPfS_S_i_param_0,
	.param .u64 .ptr .align 1 _Z16MatrixMulDynamicPfS_S_i_param_1,
	.param .u64 .ptr .align 1 _Z16MatrixMulDynamicPfS_S_i_param_2,
	.param .u32 _Z16MatrixMulDynamicPfS_S_i_param_3
)
{
	.reg .pred 	%p<6>;
	.reg .b32 	%r<37>;
	.reg .b32 	%f<67>;
	.reg .b64 	%rd<13>;

	ld.param.u64 	%rd3, [_Z16MatrixMulDynamicPfS_S_i_param_0];
	ld.param.u64 	%rd4, [_Z16MatrixMulDynamicPfS_S_i_param_1];
	ld.param.u64 	%rd5, [_Z16MatrixMulDynamicPfS_S_i_param_2];
	ld.param.u32 	%r14, [_Z16MatrixMulDynamicPfS_S_i_param_3];
	mov.u32 	%r1, %tid.x;
	mov.u32 	%r15, %ctaid.x;
	mov.u32 	%r2, %tid.y;
	mov.u32 	%r16, %ctaid.y;
	shl.b32 	%r17, %r16, 4;
	add.s32 	%r3, %r17, %r2;
	shl.b32 	%r18, %r15, 4;
	add.s32 	%r4, %r18, %r1;
	cvt.rn.f32.s32 	%f10, %r14;
	mul.f32 	%f11, %f10, 0f3D800000;
	cvt.rpi.f32.f32 	%f1, %f11;
	setp.leu.f32 	%p1, %f1, 0f00000000;
	mov.f32 	%f66, 0f00000000;
	@%p1 bra 	$L__BB0_7;
	shl.b32 	%r20, %r2, 4;
	add.s32 	%r21, %r20, %r1;
	shl.b32 	%r22, %r21, 2;
	mov.u32 	%r23, Mds_Nds;
	add.s32 	%r5, %r23, %r22;
	mul.lo.s32 	%r6, %r14, %r3;
	shl.b32 	%r24, %r2, 6;
	add.s32 	%r7, %r23, %r24;
	shl.b32 	%r25, %r1, 2;
	add.s32 	%r26, %r23, %r25;
	add.s32 	%r8, %r26, 1024;
	cvta.to.global.u64 	%rd1, %rd3;
	cvta.to.global.u64 	%rd2, %rd4;
	mov.f32 	%f66, 0f00000000;
	mov.b32 	%r36, 0;
$L__BB0_2:
	shl.b32 	%r10, %r36, 4;
	add.s32 	%r27, %r10, %r1;
	max.s32 	%r28, %r3, %r27;
	setp.ge.s32 	%p2, %r28, %r14;
	mov.f32 	%f64, 0f00000000;
	@%p2 bra 	$L__BB0_4;
	add.s32 	%r29, %r27, %r6;
	mul.wide.s32 	%rd6, %r29, 4;
	add.s64 	%rd7, %rd1, %rd6;
	ld.global.f32 	%f64, [%rd7];
$L__BB0_4:
	st.shared.f32 	[%r5], %f64;
	add.s32 	%r12, %r10, %r2;
	max.s32 	%r31, %r12, %r4;
	setp.ge.s32 	%p3, %r31, %r14;
	mov.f32 	%f65, 0f00000000;
	@%p3 bra 	$L__BB0_6;
	mad.lo.s32 	%r32, %r12, %r14, %r4;
	mul.wide.s32 	%rd8, %r32, 4;
	add.s64 	%rd9, %rd2, %rd8;
	ld.global.f32 	%f65, [%rd9];
$L__BB0_6:
	st.shared.f32 	[%r5+1024], %f65;
	bar.sync 	0;
	ld.shared.v4.f32 	{%f15, %f16, %f17, %f18}, [%r7];
	ld.shared.f32 	%f19, [%r8];
	fma.rn.f32 	%f20, %f15, %f19, %f66;
	ld.shared.f32 	%f21, [%r8+64];
	fma.rn.f32 	%f22, %f16, %f21, %f20;
	ld.shared.f32 	%f23, [%r8+128];
	fma.rn.f32 	%f24, %f17, %f23, %f22;
	ld.shared.f32 	%f25, [%r8+192];
	fma.rn.f32 	%f26, %f18, %f25, %f24;
	ld.shared.v4.f32 	{%f27, %f28, %f29, %f30}, [%r7+16];
	ld.shared.f32 	%f31, [%r8+256];
	fma.rn.f32 	%f32, %f27, %f31, %f26;
	ld.shared.f32 	%f33, [%r8+320];
	fma.rn.f32 	%f34, %f28, %f33, %f32;
	ld.shared.f32 	%f35, [%r8+384];
	fma.rn.f32 	%f36, %f29, %f35, %f34;
	ld.shared.f32 	%f37, [%r8+448];
	fma.rn.f32 	%f38, %f30, %f37, %f36;
	ld.shared.v4.f32 	{%f39, %f40, %f41, %f42}, [%r7+32];
	ld.shared.f32 	%f43, [%r8+512];
	fma.rn.f32 	%f44, %f39, %f43, %f38;
	ld.shared.f32 	%f45, [%r8+576];
	fma.rn.f32 	%f46, %f40, %f45, %f44;
	ld.shared.f32 	%f47, [%r8+640];
	fma.rn.f32 	%f48, %f41, %f47, %f46;
	ld.shared.f32 	%f49, [%r8+704];
	fma.rn.f32 	%f50, %f42, %f49, %f48;
	ld.shared.v4.f32 	{%f51, %f52, %f53, %f54}, [%r7+48];
	ld.shared.f32 	%f55, [%r8+768];
	fma.rn.f32 	%f56, %f51, %f55, %f50;
	ld.shared.f32 	%f57, [%r8+832];
	fma.rn.f32 	%f58, %f52, %f57, %f56;
	ld.shared.f32 	%f59, [%r8+896];
	fma.rn.f32 	%f60, %f53, %f59, %f58;
	ld.shared.f32 	%f61, [%r8+960];
	fma.rn.f32 	%f66, %f54, %f61, %f60;
	bar.sync 	0;
	add.s32 	%r36, %r36, 1;
	cvt.rn.f32.u32 	%f62, %r36;
	setp.gt.f32 	%p4, %f1, %f62;
	@%p4 bra 	$L__BB0_2;
$L__BB0_7:
	max.s32 	%r34, %r3, %r4;
	setp.ge.s32 	%p5, %r34, %r14;
	@%p5 bra 	$L__BB0_9;
	mad.lo.s32 	%r35, %r14, %r3, %r4;
	cvta.to.global.u64 	%rd10, %rd5;
	mul.wide.u32 	%rd11, %r35, 4;
	add.s64 	%rd12, %rd10, %rd11;
	st.global.f32 	[%rd12], %f66;
$L__BB0_9:
	ret;

}


// ===== COMPILED SASS (sm_100) =====

	.target	sm_100

	.elftype	@"ET_EXEC"


//--------------------- .note.nv.tkinfo           --------------------------
	.section	.note.nv.tkinfo,"",@"SHT_NOTE"
	.sectionflags	@"SHF_NOTE_NV_TKINFO"
	.tkinfo
        /*0018*/ 	.word	0x00000002
        /*0030*/ 	.string	""
        /*0030*/ 	.string	"ptxas"
        /*0030*/ 	.string	"Cuda compilation tools, release 13.0, V13.0.88"
        /*0030*/ 	.string	"Build cuda_13.0.r13.0/compiler.36424714_0"
        /*0030*/ 	.string	"-arch sm_100 -m 64 "



//--------------------- .note.nv.cuinfo           --------------------------
	.section	.note.nv.cuinfo,"",@"SHT_NOTE"
	.sectionflags	@"SHF_NOTE_NV_CUINFO"
        /*0018*/ 	.short	0x0002
        /*001a*/ 	.short	0x0064
        /*001c*/ 	.short	0x0082
	.zero		2


//--------------------- .nv.info                  --------------------------
	.section	.nv.info,"",@"SHT_CUDA_INFO"
	.align	4


	//----- nvinfo : EIATTR_REGCOUNT
	.align		4
        /*0000*/ 	.byte	0x04, 0x2f
        /*0002*/ 	.short	(.L_1 - .L_0)
	.align		4
.L_0:
        /*0004*/ 	.word	index@(_Z16MatrixMulDynamicPfS_S_i)
        /*0008*/ 	.word	0x00000020


	//----- nvinfo : EIATTR_FRAME_SIZE
	.align		4
.L_1:
        /*000c*/ 	.byte	0x04, 0x11
        /*000e*/ 	.short	(.L_3 - .L_2)
	.align		4
.L_2:
        /*0010*/ 	.word	index@(_Z16MatrixMulDynamicPfS_S_i)
        /*0014*/ 	.word	0x00000000


	//----- nvinfo : EIATTR_MIN_STACK_SIZE
	.align		4
.L_3:
        /*0018*/ 	.byte	0x04, 0x12
        /*001a*/ 	.short	(.L_5 - .L_4)
	.align		4
.L_4:
        /*001c*/ 	.word	index@(_Z16MatrixMulDynamicPfS_S_i)
        /*0020*/ 	.word	0x00000000
.L_5:


//--------------------- .nv.compat                --------------------------
	.section	.nv.compat,"",@"SHT_CUDA_COMPAT_INFO"
	.align	4
        /*0000*/ 	.byte	0x02, 0x09, 0x00, 0x00, 0x02, 0x02, 0x01, 0x00, 0x02, 0x05, 0x05, 0x00, 0x03, 0x07, 0x01, 0x01
        /*0010*/ 	.byte	0x02, 0x03, 0x00, 0x00, 0x02, 0x06, 0x01, 0x00, 0x04, 0x0b, 0x08, 0x00, 0x09, 0x00, 0x00, 0x00
        /*0020*/ 	.byte	0x00, 0x00, 0x00, 0x00


//--------------------- .nv.info._Z16MatrixMulDynamicPfS_S_i --------------------------
	.section	.nv.info._Z16MatrixMulDynamicPfS_S_i,"",@"SHT_CUDA_INFO"
	.sectionflags	@""
	.align	4


	//----- nvinfo : EIATTR_CUDA_API_VERSION
	.align		4
        /*0000*/ 	.byte	0x04, 0x37
        /*0002*/ 	.short	(.L_7 - .L_6)
.L_6:
        /*0004*/ 	.word	0x00000082


	//----- nvinfo : EIATTR_KPARAM_INFO
	.align		4
.L_7:
        /*0008*/ 	.byte	0x04, 0x17
        /*000a*/ 	.short	(.L_9 - .L_8)
.L_8:
        /*000c*/ 	.word	0x00000000
        /*0010*/ 	.short	0x0003
        /*0012*/ 	.short	0x0018
        /*0014*/ 	.byte	0x00, 0xf0, 0x11, 0x00


	//----- nvinfo : EIATTR_KPARAM_INFO
	.align		4
.L_9:
        /*0018*/ 	.byte	0x04, 0x17
        /*001a*/ 	.short	(.L_11 - .L_10)
.L_10:
        /*001c*/ 	.word	0x00000000
        /*0020*/ 	.short	0x0002
        /*0022*/ 	.short	0x0010
        /*0024*/ 	.byte	0x00, 0xf5, 0x21, 0x00


	//----- nvinfo : EIATTR_KPARAM_INFO
	.align		4
.L_11:
        /*0028*/ 	.byte	0x04, 0x17
        /*002a*/ 	.short	(.L_13 - .L_12)
.L_12:
        /*002c*/ 	.word	0x00000000
        /*0030*/ 	.short	0x0001
        /*0032*/ 	.short	0x0008
        /*0034*/ 	.byte	0x00, 0xf5, 0x21, 0x00


	//----- nvinfo : EIATTR_KPARAM_INFO
	.align		4
.L_13:
        /*0038*/ 	.byte	0x04, 0x17
        /*003a*/ 	.short	(.L_15 - .L_14)
.L_14:
        /*003c*/ 	.word	0x00000000
        /*0040*/ 	.short	0x0000
        /*0042*/ 	.short	0x0000
        /*0044*/ 	.byte	0x00, 0xf5, 0x21, 0x00


	//----- nvinfo : EIATTR_SPARSE_MMA_MASK
	.align		4
.L_15:
        /*0048*/ 	.byte	0x03, 0x50
        /*004a*/ 	.short	0x0000


	//----- nvinfo : EIATTR_MAXREG_COUNT
	.align		4
        /*004c*/ 	.byte	0x03, 0x1b
        /*004e*/ 	.short	0x00ff


	//----- nvinfo : EIATTR_NUM_BARRIERS
	.align		4
        /*0050*/ 	.byte	0x02, 0x4c
        /*0052*/ 	.byte	0x01
	.zero		1


	//----- nvinfo : EIATTR_MERCURY_ISA_VERSION
	.align		4
        /*0054*/ 	.byte	0x03, 0x5f
        /*0056*/ 	.short	0x0101


	//----- nvinfo : EIATTR_VRC_CTA_INIT_COUNT
	.align		4
        /*0058*/ 	.byte	0x02, 0x4a
	.zero		1
	.zero		1


	//----- nvinfo : EIATTR_EXIT_INSTR_OFFSETS
	.align		4
        /*005c*/ 	.byte	0x04, 0x1c
        /*005e*/ 	.short	(.L_17 - .L_16)


	//   ....[0]....
.L_16:
        /*0060*/ 	.word	0x00000580


	//   ....[1]....
        /*0064*/ 	.word	0x000005d0


	//----- nvinfo : EIATTR_CBANK_PARAM_SIZE
	.align		4
.L_17:
        /*0068*/ 	.byte	0x03, 0x19
        /*006a*/ 	.short	0x001c


	//----- nvinfo : EIATTR_PARAM_CBANK
	.align		4
        /*006c*/ 	.byte	0x04, 0x0a
        /*006e*/ 	.short	(.L_19 - .L_18)
	.align		4
.L_18:
        /*0070*/ 	.word	index@(.nv.constant0._Z16MatrixMulDynamicPfS_S_i)
        /*0074*/ 	.short	0x0380
        /*0076*/ 	.short	0x001c


	//----- nvinfo : EIATTR_SW_WAR
	.align		4
.L_19:
        /*0078*/ 	.byte	0x04, 0x36
        /*007a*/ 	.short	(.L_21 - .L_20)
.L_20:
        /*007c*/ 	.word	0x00000008
.L_21:


//--------------------- .nv.callgraph             --------------------------
	.section	.nv.callgraph,"",@"SHT_CUDA_CALLGRAPH"
	.align	4
	.sectionentsize	8
	.align		4
        /*0000*/ 	.word	0x00000000
	.align		4
        /*0004*/ 	.word	0xffffffff
	.align		4
        /*0008*/ 	.word	0x00000000
	.align		4
        /*000c*/ 	.word	0xfffffffe
	.align		4
        /*0010*/ 	.word	0x00000000
	.align		4
        /*0014*/ 	.word	0xfffffffd
	.align		4
        /*0018*/ 	.word	0x00000000
	.align		4
        /*001c*/ 	.word	0xfffffffc


//--------------------- .text._Z16MatrixMulDynamicPfS_S_i --------------------------
	.section	.text._Z16MatrixMulDynamicPfS_S_i,"ax",@progbits
	.align	128
        .global         _Z16MatrixMulDynamicPfS_S_i
        .type           _Z16MatrixMulDynamicPfS_S_i,@function
        .size           _Z16MatrixMulDynamicPfS_S_i,(.L_x_3 - _Z16MatrixMulDynamicPfS_S_i)
        .other          _Z16MatrixMulDynamicPfS_S_i,@"STO_CUDA_ENTRY STV_DEFAULT"
_Z16MatrixMulDynamicPfS_S_i:
.text._Z16MatrixMulDynamicPfS_S_i:
[----:B------:R-:W-:Y:S01]  /*0000*/  LDC R1, c[0x0][0x37c] ;  /* 0x0000df00ff017b82 */ /* 0x000fe20000000800 */
[----:B------:R-:W0:Y:S01]  /*0010*/  LDCU UR4, c[0x0][0x398] ;  /* 0x00007300ff0477ac */ /* 0x000e220008000800 */
[----:B------:R-:W1:Y:S01]  /*0020*/  S2R R0, SR_TID.Y ;  /* 0x0000000000007919 */ /* 0x000e620000002200 */
[----:B------:R-:W2:Y:S01]  /*0030*/  LDCU.64 UR8, c[0x0][0x358] ;  /* 0x00006b00ff0877ac */ /* 0x000ea20008000a00 */
[----:B------:R-:W1:Y:S01]  /*0040*/  S2R R5, SR_CTAID.Y ;  /* 0x0000000000057919 */ /* 0x000e620000002600 */
[----:B------:R-:W3:Y:S01]  /*0050*/  S2R R3, SR_TID.X ;  /* 0x0000000000037919 */ /* 0x000ee20000002100 */
[----:B------:R-:W3:Y:S01]  /*0060*/  S2R R4, SR_CTAID.X ;  /* 0x0000000000047919 */ /* 0x000ee20000002500 */
[----:B0-----:R-:W-:-:S05]  /*0070*/  I2FP.F32.S32 R2, UR4 ;  /* 0x0000000400027c45 */ /* 0x001fca0008201400 */
[----:B------:R-:W-:-:S06]  /*0080*/  FMUL R2, R2, 0.0625 ;  /* 0x3d80000002027820 */ /* 0x000fcc0000400000 */
[----:B------:R-:W0:Y:S01]  /*0090*/  FRND.CEIL R2, R2 ;  /* 0x0000000200027307 */ /* 0x000e220000209000 */
[----:B-1----:R-:W-:Y:S01]  /*00a0*/  LEA R16, R5, R0, 0x4 ;  /* 0x0000000005107211 */ /* 0x002fe200078e20ff */
[----:B------:R-:W-:Y:S01]  /*00b0*/  HFMA2 R5, -RZ, RZ, 0, 0 ;  /* 0x00000000ff057431 */ /* 0x000fe200000001ff */
[----:B0-----:R-:W-:Y:S02]  /*00c0*/  FSETP.GT.AND P0, PT, R2, RZ, PT ;  /* 0x000000ff0200720b */ /* 0x001fe40003f04000 */
[----:B---3--:R-:W-:-:S04]  /*00d0*/  LEA R17, R4, R3, 0x4 ;  /* 0x0000000304117211 */ /* 0x008fc800078e20ff */
[----:B------:R-:W-:-:S07]  /*00e0*/  VIMNMX R18, PT, PT, R16, R17, !PT ;  /* 0x0000001110127248 */ /* 0x000fce0007fe0100 */
[----:B--2---:R-:W-:Y:S05]  /*00f0*/  @!P0 BRA `(.L_x_0) ;  /* 0x00000004001c8947 */ /* 0x004fea0003800000 */
[----:B------:R-:W0:Y:S01]  /*0100*/  S2UR UR5, SR_CgaCtaId ;  /* 0x00000000000579c3 */ /* 0x000e220000008800 */
[----:B------:R-:W-:Y:S01]  /*0110*/  UMOV UR4, 0x400 ;  /* 0x0000040000047882 */ /* 0x000fe20000000000 */
[----:B------:R-:W-:Y:S01]  /*0120*/  LEA R21, R0, R3, 0x4 ;  /* 0x0000000300157211 */ /* 0x000fe200078e20ff */
[----:B------:R-:W1:Y:S01]  /*0130*/  LDCU UR6, c[0x0][0x398] ;  /* 0x00007300ff0677ac */ /* 0x000e620008000800 */
[----:B------:R-:W-:Y:S02]  /*0140*/  MOV R5, RZ ;  /* 0x000000ff00057202 */ /* 0x000fe40000000f00 */
[----:B------:R-:W-:Y:S01]  /*0150*/  MOV R20, RZ ;  /* 0x000000ff00147202 */ /* 0x000fe20000000f00 */
[----:B0-----:R-:W-:-:S06]  /*0160*/  ULEA UR4, UR5, UR4, 0x18 ;  /* 0x0000000405047291 */ /* 0x001fcc000f8ec0ff */
[----:B------:R-:W-:Y:S02]  /*0170*/  LEA R21, R21, UR4, 0x2 ;  /* 0x0000000415157c11 */ /* 0x000fe4000f8e10ff */
[----:B------:R-:W-:Y:S02]  /*0180*/  LEA R22, R0, UR4, 0x6 ;  /* 0x0000000400167c11 */ /* 0x000fe4000f8e30ff */
[----:B-1----:R-:W-:-:S07]  /*0190*/  LEA R19, R3, UR4, 0x2 ;  /* 0x0000000403137c11 */ /* 0x002fce000f8e10ff */
.L_x_1:
[C---:B------:R-:W-:Y:S01]  /*01a0*/  LEA R11, R20.reuse, R3, 0x4 ;  /* 0x00000003140b7211 */ /* 0x040fe200078e20ff */
[----:B------:R-:W-:Y:S01]  /*01b0*/  UMOV UR4, UR6 ;  /* 0x0000000600047c82 */ /* 0x000fe20008000000 */
[----:B------:R-:W-:Y:S02]  /*01c0*/  LEA R4, R20, R0, 0x4 ;  /* 0x0000000014047211 */ /* 0x000fe400078e20ff */
[----:B------:R-:W-:Y:S02]  /*01d0*/  VIMNMX R6, PT, PT, R16, R11, !PT ;  /* 0x0000000b10067248 */ /* 0x000fe40007fe0100 */
[----:B------:R-:W-:Y:S02]  /*01e0*/  VIMNMX R7, PT, PT, R17, R4, !PT ;  /* 0x0000000411077248 */ /* 0x000fe40007fe0100 */
[----:B------:R-:W-:Y:S02]  /*01f0*/  ISETP.GE.AND P0, PT, R6, UR4, PT ;  /* 0x0000000406007c0c */ /* 0x000fe4000bf06270 */
[----:B------:R-:W-:-:S02]  /*0200*/  ISETP.GE.AND P1, PT, R7, UR4, PT ;  /* 0x0000000407007c0c */ /* 0x000fc4000bf26270 */
[----:B------:R-:W-:-:S09]  /*0210*/  MOV R28, RZ ;  /* 0x000000ff001c7202 */ /* 0x000fd20000000f00 */
[----:B------:R-:W0:Y:S01]  /*0220*/  @!P0 LDC.64 R6, c[0x0][0x380] ;  /* 0x0000e000ff068b82 */ /* 0x000e220000000a00 */
[----:B------:R-:W-:Y:S02]  /*0230*/  @!P0 IMAD R11, R16, UR4, R11 ;  /* 0x00000004100b8c24 */ /* 0x000fe4000f8e020b */
[----:B------:R-:W-:Y:S02]  /*0240*/  @!P1 IMAD R25, R4, UR4, R17 ;  /* 0x0000000404199c24 */ /* 0x000fe4000f8e0211 */
[----:B------:R-:W-:-:S03]  /*0250*/  HFMA2 R4, -RZ, RZ, 0, 0 ;  /* 0x00000000ff047431 */ /* 0x000fc600000001ff */
[----:B------:R-:W1:Y:S01]  /*0260*/  @!P1 LDC.64 R8, c[0x0][0x388] ;  /* 0x0000e200ff089b82 */ /* 0x000e620000000a00 */
[----:B0-----:R-:W-:-:S05]  /*0270*/  @!P0 IMAD.WIDE R6, R11, 0x4, R6 ;  /* 0x000000040b068825 */ /* 0x001fca00078e0206 */
[----:B------:R-:W2:Y:S01]  /*0280*/  @!P0 LDG.E R4, desc[UR8][R6.64] ;  /* 0x0000000806048981 */ /* 0x000ea2000c1e1900 */
[----:B-1----:R-:W-:-:S05]  /*0290*/  @!P1 IMAD.WIDE R24, R25, 0x4, R8 ;  /* 0x0000000419189825 */ /* 0x002fca00078e0208 */
[----:B------:R-:W3:Y:S01]  /*02a0*/  @!P1 LDG.E R28, desc[UR8][R24.64] ;  /* 0x00000008181c9981 */ /* 0x000ee2000c1e1900 */
[----:B------:R-:W-:-:S03]  /*02b0*/  IADD3 R20, PT, PT, R20, 0x1, RZ ;  /* 0x0000000114147810 */ /* 0x000fc60007ffe0ff */
[----:B--2---:R-:W-:Y:S04]  /*02c0*/  STS [R21], R4 ;  /* 0x0000000415007388 */ /* 0x004fe80000000800 */
[----:B---3--:R-:W-:Y:S01]  /*02d0*/  STS [R21+0x400], R28 ;  /* 0x0004001c15007388 */ /* 0x008fe20000000800 */
[----:B------:R-:W-:Y:S06]  /*02e0*/  BAR.SYNC.DEFER_BLOCKING 0x0 ;  /* 0x0000000000007b1d */ /* 0x000fec0000010000 */
[----:B------:R-:W-:Y:S04]  /*02f0*/  LDS R29, [R19+0x400] ;  /* 0x00040000131d7984 */ /* 0x000fe80000000800 */
[----:B------:R-:W0:Y:S04]  /*0300*/  LDS.128 R8, [R22] ;  /* 0x0000000016087984 */ /* 0x000e280000000c00 */
[----:B------:R-:W1:Y:S04]  /*0310*/  LDS R6, [R19+0x440] ;  /* 0x0004400013067984 */ /* 0x000e680000000800 */
[----:B------:R-:W2:Y:S04]  /*0320*/  LDS R7, [R19+0x480] ;  /* 0x0004800013077984 */ /* 0x000ea80000000800 */
[----:B------:R-:W3:Y:S04]  /*0330*/  LDS R26, [R19+0x4c0] ;  /* 0x0004c000131a7984 */ /* 0x000ee80000000800 */
[----:B------:R-:W-:Y:S04]  /*0340*/  LDS R27, [R19+0x500] ;  /* 0x00050000131b7984 */ /* 0x000fe80000000800 */
[----:B------:R-:W4:Y:S04]  /*0350*/  LDS.128 R12, [R22+0x10] ;  /* 0x00001000160c7984 */ /* 0x000f280000000c00 */
[----:B------:R-:W5:Y:S04]  /*0360*/  LDS R24, [R19+0x540] ;  /* 0x0005400013187984 */ /* 0x000f680000000800 */
[----:B------:R-:W5:Y:S04]  /*0370*/  LDS R23, [R19+0x580] ;  /* 0x0005800013177984 */ /* 0x000f680000000800 */
[----:B------:R-:W-:Y:S01]  /*0380*/  LDS R25, [R19+0x600] ;  /* 0x0006000013197984 */ /* 0x000fe20000000800 */
[----:B0-----:R-:W-:-:S03]  /*0390*/  FFMA R4, R8, R29, R5 ;  /* 0x0000001d08047223 */ /* 0x001fc60000000005 */
[----:B------:R-:W0:Y:S01]  /*03a0*/  LDS R8, [R19+0x5c0] ;  /* 0x0005c00013087984 */ /* 0x000e220000000800 */
[----:B-1----:R-:W-:-:S04]  /*03b0*/  FFMA R9, R9, R6, R4 ;  /* 0x0000000609097223 */ /* 0x002fc80000000004 */
[----:B--2---:R-:W-:Y:S02]  /*03c0*/  FFMA R10, R10, R7, R9 ;  /* 0x000000070a0a7223 */ /* 0x004fe40000000009 */
[----:B------:R-:W1:Y:S02]  /*03d0*/  LDS.128 R4, [R22+0x20] ;  /* 0x0000200016047984 */ /* 0x000e640000000c00 */
[----:B---3--:R-:W-:-:S04]  /*03e0*/  FFMA R11, R11, R26, R10 ;  /* 0x0000001a0b0b7223 */ /* 0x008fc8000000000a */
[----:B----4-:R-:W-:Y:S02]  /*03f0*/  FFMA R10, R12, R27, R11 ;  /* 0x0000001b0c0a7223 */ /* 0x010fe4000000000b */
[----:B------:R-:W2:Y:S02]  /*0400*/  LDS R12, [R19+0x640] ;  /* 0x00064000130c7984 */ /* 0x000ea40000000800 */
[----:B-----5:R-:W-:Y:S02]  /*0410*/  FFMA R9, R13, R24, R10 ;  /* 0x000000180d097223 */ /* 0x020fe4000000000a */
[----:B------:R-:W3:Y:S02]  /*0420*/  LDS R13, [R19+0x680] ;  /* 0x00068000130d7984 */ /* 0x000ee40000000800 */
[----:B------:R-:W-:Y:S02]  /*0430*/  FFMA R10, R14, R23, R9 ;  /* 0x000000170e0a7223 */ /* 0x000fe40000000009 */
[----:B------:R-:W4:Y:S04]  /*0440*/  LDS R14, [R19+0x6c0] ;  /* 0x0006c000130e7984 */ /* 0x000f280000000800 */
[----:B------:R-:W-:Y:S04]  /*0450*/  LDS R23, [R19+0x700] ;  /* 0x0007000013177984 */ /* 0x000fe80000000800 */
[----:B------:R-:W-:Y:S01]  /*0460*/  LDS R24, [R19+0x740] ;  /* 0x0007400013187984 */ /* 0x000fe20000000800 */
[----:B0-----:R-:W-:-:S03]  /*0470*/  FFMA R27, R15, R8, R10 ;  /* 0x000000080f1b7223 */ /* 0x001fc6000000000a */
[----:B------:R-:W0:Y:S04]  /*0480*/  LDS.128 R8, [R22+0x30] ;  /* 0x0000300016087984 */ /* 0x000e280000000c00 */
[----:B------:R-:W5:Y:S01]  /*0490*/  LDS R15, [R19+0x780] ;  /* 0x00078000130f7984 */ /* 0x000f620000000800 */
[----:B-1----:R-:W-:-:S03]  /*04a0*/  FFMA R26, R4, R25, R27 ;  /* 0x00000019041a7223 */ /* 0x002fc6000000001b */
[----:B------:R-:W1:Y:S01]  /*04b0*/  LDS R4, [R19+0x7c0] ;  /* 0x0007c00013047984 */ /* 0x000e620000000800 */
[----:B--2---:R-:W-:-:S04]  /*04c0*/  FFMA R5, R5, R12, R26 ;  /* 0x0000000c05057223 */ /* 0x004fc8000000001a */
[----:B---3--:R-:W-:Y:S01]  /*04d0*/  FFMA R6, R6, R13, R5 ;  /* 0x0000000d06067223 */ /* 0x008fe20000000005 */
[----:B------:R-:W-:-:S03]  /*04e0*/  I2FP.F32.U32 R5, R20 ;  /* 0x0000001400057245 */ /* 0x000fc60000201000 */
[----:B----4-:R-:W-:Y:S01]  /*04f0*/  FFMA R7, R7, R14, R6 ;  /* 0x0000000e07077223 */ /* 0x010fe20000000006 */
[----:B------:R-:W-:Y:S01]  /*0500*/  BAR.SYNC.DEFER_BLOCKING 0x0 ;  /* 0x0000000000007b1d */ /* 0x000fe20000010000 */
[----:B------:R-:W-:Y:S02]  /*0510*/  FSETP.GT.AND P0, PT, R2, R5, PT ;  /* 0x000000050200720b */ /* 0x000fe40003f04000 */
[----:B0-----:R-:W-:-:S04]  /*0520*/  FFMA R8, R8, R23, R7 ;  /* 0x0000001708087223 */ /* 0x001fc80000000007 */
[----:B------:R-:W-:-:S04]  /*0530*/  FFMA R9, R9, R24, R8 ;  /* 0x0000001809097223 */ /* 0x000fc80000000008 */
[----:B-----5:R-:W-:-:S04]  /*0540*/  FFMA R10, R10, R15, R9 ;  /* 0x0000000f0a0a7223 */ /* 0x020fc80000000009 */
[----:B-1----:R-:W-:Y:S01]  /*0550*/  FFMA R5, R11, R4, R10 ;  /* 0x000000040b057223 */ /* 0x002fe2000000000a */
[----:B------:R-:W-:Y:S06]  /*0560*/  @P0 BRA `(.L_x_1) ;  /* 0xfffffffc000c0947 */ /* 0x000fec000383ffff */
.L_x_0:
[----:B------:R-:W-:-:S13]  /*0570*/  ISETP.GE.AND P0, PT, R18, UR4, PT ;  /* 0x0000000412007c0c */ /* 0x000fda000bf06270 */
[----:B------:R-:W-:Y:S05]  /*0580*/  @P0 EXIT ;  /* 0x000000000000094d */ /* 0x000fea0003800000 */
[----:B------:R-:W0:Y:S01]  /*0590*/  LDC.64 R2, c[0x0][0x390] ;  /* 0x0000e400ff027b82 */ /* 0x000e220000000a00 */
[----:B------:R-:W-:-:S04]  /*05a0*/  IMAD R17, R16, UR4, R17 ;  /* 0x0000000410117c24 */ /* 0x000fc8000f8e0211 */
[----:B0-----:R-:W-:-:S05]  /*05b0*/  IMAD.WIDE.U32 R2, R17, 0x4, R2 ;  /* 0x0000000411027825 */ /* 0x001fca00078e0002 */
[----:B------:R-:W-:Y:S01]  /*05c0*/  STG.E desc[UR8][R2.64], R5 ;  /* 0x0000000502007986 */ /* 0x000fe2000c101908 */
[----:B------:R-:W-:Y:S05]  /*05d0*/  EXIT ;  /* 0x000000000000794d */ /* 0x000fea0003800000 */
.L_x_2:
[----:B------:R-:W-:-:S00]  /*05e0*/  BRA `(.L_x_2) ;  /* 0xfffffffc00fc7947 */ /* 0x000fc0000383ffff */
[----:B------:R-:W-:-:S00]  /*05f0*/  NOP ;  /* 0x0000000000007918 */ /* 0x000fc00000000000 */
        /* <DEDUP_REMOVED lines=8> */
.L_x_3:


//--------------------- .nv.shared._Z16MatrixMulDynamicPfS_S_i --------------------------
	.section	.nv.shared._Z16MatrixMulDynamicPfS_S_i,"aw",@nobits
	.sectionflags	@""
	.align	16
	.zero		1024


//--------------------- .nv.shared.reserved.0     --------------------------
	.section	.nv.shared.reserved.0,"aw",@nobits
	.weak		__nv_reservedSMEM_offset_0_alias
	.size		__nv_reservedSMEM_offset_0_alias, 0, 64
	.other		__nv_reservedSMEM_offset_0_alias,@"STO_CUDA_RESERVED_SHARED STV_DEFAULT"
__nv_reservedSMEM_offset_0_alias:
	.zero		0
	.zero		64


//--------------------- .nv.constant0._Z16MatrixMulDynamicPfS_S_i --------------------------
	.section	.nv.constant0._Z16MatrixMulDynamicPfS_S_i,"a",@progbits
	.sectionflags	@""
	.align	4
.nv.constant0._Z16MatrixMulDynamicPfS_S_i:
	.zero		924


//--------------------- SYMBOLS --------------------------

	.type		.nv.reservedSmem.offset0,@object
	.size		.nv.reservedSmem.offset0,0x4
	.type		.nv.reservedSmem.cap,@object
	.size		.nv.reservedSmem.cap,0x4
